//
// Generated by NVIDIA NVVM Compiler
//
// Compiler Build ID: CL-36424714
// Cuda compilation tools, release 13.0, V13.0.88
// Based on NVVM 20.0.0
//

.version 9.0
.target sm_100
.address_size 64

	// .globl	_Z11d_transposePiS_ii

.visible .entry _Z11d_transposePiS_ii(
	.param .u64 .ptr .align 1 _Z11d_transposePiS_ii_param_0,
	.param .u64 .ptr .align 1 _Z11d_transposePiS_ii_param_1,
	.param .u32 _Z11d_transposePiS_ii_param_2,
	.param .u32 _Z11d_transposePiS_ii_param_3
)
{
	.reg .pred 	%p<4>;
	.reg .b32 	%r<14>;
	.reg .b64 	%rd<9>;

	ld.param.u64 	%rd1, [_Z11d_transposePiS_ii_param_0];
	ld.param.u64 	%rd2, [_Z11d_transposePiS_ii_param_1];
	ld.param.u32 	%r3, [_Z11d_transposePiS_ii_param_2];
	ld.param.u32 	%r4, [_Z11d_transposePiS_ii_param_3];
	mov.u32 	%r5, %tid.x;
	mov.u32 	%r6, %ntid.x;
	mov.u32 	%r7, %ctaid.x;
	mad.lo.s32 	%r1, %r6, %r7, %r5;
	mov.u32 	%r8, %tid.y;
	mov.u32 	%r9, %ntid.y;
	mov.u32 	%r10, %ctaid.y;
	mad.lo.s32 	%r2, %r9, %r10, %r8;
	setp.ge.s32 	%p1, %r2, %r3;
	setp.ge.s32 	%p2, %r1, %r4;
	or.pred  	%p3, %p1, %p2;
	@%p3 bra 	$L__BB0_2;
	cvta.to.global.u64 	%rd3, %rd1;
	cvta.to.global.u64 	%rd4, %rd2;
	mad.lo.s32 	%r11, %r3, %r1, %r2;
	mul.wide.s32 	%rd5, %r11, 4;
	add.s64 	%rd6, %rd3, %rd5;
	ld.global.u32 	%r12, [%rd6];
	mad.lo.s32 	%r13, %r4, %r2, %r1;
	mul.wide.s32 	%rd7, %r13, 4;
	add.s64 	%rd8, %rd4, %rd7;
	st.global.u32 	[%rd8], %r12;
	bar.sync 	0;
$L__BB0_2:
	ret;

}


// ===== COMPILED SASS (sm_100) =====

	.target	sm_100

	.elftype	@"ET_EXEC"


//--------------------- .note.nv.tkinfo           --------------------------
	.section	.note.nv.tkinfo,"",@"SHT_NOTE"
	.sectionflags	@"SHF_NOTE_NV_TKINFO"
	.tkinfo
        /*0018*/ 	.word	0x00000002
        /*0030*/ 	.string	""
        /*0030*/ 	.string	"ptxas"
        /*0030*/ 	.string	"Cuda compilation tools, release 13.0, V13.0.88"
        /*0030*/ 	.string	"Build cuda_13.0.r13.0/compiler.36424714_0"
        /*0030*/ 	.string	"-arch sm_100 -m 64 "



//--------------------- .note.nv.cuinfo           --------------------------
	.section	.note.nv.cuinfo,"",@"SHT_NOTE"
	.sectionflags	@"SHF_NOTE_NV_CUINFO"
        /*0018*/ 	.short	0x0002
        /*001a*/ 	.short	0x0064
        /*001c*/ 	.short	0x0082
	.zero		2


//--------------------- .nv.info                  --------------------------
	.section	.nv.info,"",@"SHT_CUDA_INFO"
	.align	4


	//----- nvinfo : EIATTR_REGCOUNT
	.align		4
        /*0000*/ 	.byte	0x04, 0x2f
        /*0002*/ 	.short	(.L_1 - .L_0)
	.align		4
.L_0:
        /*0004*/ 	.word	index@(_Z11d_transposePiS_ii)
        /*0008*/ 	.word	0x0000000a


	//----- nvinfo : EIATTR_FRAME_SIZE
	.align		4
.L_1:
        /*000c*/ 	.byte	0x04, 0x11
        /*000e*/ 	.short	(.L_3 - .L_2)
	.align		4
.L_2:
        /*0010*/ 	.word	index@(_Z11d_transposePiS_ii)
        /*0014*/ 	.word	0x00000000


	//----- nvinfo : EIATTR_MIN_STACK_SIZE
	.align		4
.L_3:
        /*0018*/ 	.byte	0x04, 0x12
        /*001a*/ 	.short	(.L_5 - .L_4)
	.align		4
.L_4:
        /*001c*/ 	.word	index@(_Z11d_transposePiS_ii)
        /*0020*/ 	.word	0x00000000
.L_5:


//--------------------- .nv.compat                --------------------------
	.section	.nv.compat,"",@"SHT_CUDA_COMPAT_INFO"
	.align	4
        /*0000*/ 	.byte	0x02, 0x09, 0x00, 0x00, 0x02, 0x02, 0x01, 0x00, 0x02, 0x05, 0x05, 0x00, 0x03, 0x07, 0x01, 0x01
        /*0010*/ 	.byte	0x02, 0x03, 0x00, 0x00, 0x02, 0x06, 0x01, 0x00, 0x04, 0x0b, 0x08, 0x00, 0x09, 0x00, 0x00, 0x00
        /*0020*/ 	.byte	0x00, 0x00, 0x00, 0x00


//--------------------- .nv.info._Z11d_transposePiS_ii --------------------------
	.section	.nv.info._Z11d_transposePiS_ii,"",@"SHT_CUDA_INFO"
	.sectionflags	@""
	.align	4


	//----- nvinfo : EIATTR_CUDA_API_VERSION
	.align		4
        /*0000*/ 	.byte	0x04, 0x37
        /*0002*/ 	.short	(.L_7 - .L_6)
.L_6:
        /*0004*/ 	.word	0x00000082


	//----- nvinfo : EIATTR_KPARAM_INFO
	.align		4
.L_7:
        /*0008*/ 	.byte	0x04, 0x17
        /*000a*/ 	.short	(.L_9 - .L_8)
.L_8:
        /*000c*/ 	.word	0x00000000
        /*0010*/ 	.short	0x0003
        /*0012*/ 	.short	0x0014
        /*0014*/ 	.byte	0x00, 0xf0, 0x11, 0x00


	//----- nvinfo : EIATTR_KPARAM_INFO
	.align		4
.L_9:
        /*0018*/ 	.byte	0x04, 0x17
        /*001a*/ 	.short	(.L_11 - .L_10)
.L_10:
        /*001c*/ 	.word	0x00000000
        /*0020*/ 	.short	0x0002
        /*0022*/ 	.short	0x0010
        /*0024*/ 	.byte	0x00, 0xf0, 0x11, 0x00


	//----- nvinfo : EIATTR_KPARAM_INFO
	.align		4
.L_11:
        /*0028*/ 	.byte	0x04, 0x17
        /*002a*/ 	.short	(.L_13 - .L_12)
.L_12:
        /*002c*/ 	.word	0x00000000
        /*0030*/ 	.short	0x0001
        /*0032*/ 	.short	0x0008
        /*0034*/ 	.byte	0x00, 0xf5, 0x21, 0x00


	//----- nvinfo : EIATTR_KPARAM_INFO
	.align		4
.L_13:
        /*0038*/ 	.byte	0x04, 0x17
        /*003a*/ 	.short	(.L_15 - .L_14)
.L_14:
        /*003c*/ 	.word	0x00000000
        /*0040*/ 	.short	0x0000
        /*0042*/ 	.short	0x0000
        /*0044*/ 	.byte	0x00, 0xf5, 0x21, 0x00


	//----- nvinfo : EIATTR_SPARSE_MMA_MASK
	.align		4
.L_15:
        /*0048*/ 	.byte	0x03, 0x50
        /*004a*/ 	.short	0x0000


	//----- nvinfo : EIATTR_MAXREG_COUNT
	.align		4
        /*004c*/ 	.byte	0x03, 0x1b
        /*004e*/ 	.short	0x00ff


	//----- nvinfo : EIATTR_NUM_BARRIERS
	.align		4
        /*0050*/ 	.byte	0x02, 0x4c
        /*0052*/ 	.byte	0x01
	.zero		1


	//----- nvinfo : EIATTR_MERCURY_ISA_VERSION
	.align		4
        /*0054*/ 	.byte	0x03, 0x5f
        /*0056*/ 	.short	0x0101


	//----- nvinfo : EIATTR_VRC_CTA_INIT_COUNT
	.align		4
        /*0058*/ 	.byte	0x02, 0x4a
	.zero		1
	.zero		1


	//----- nvinfo : EIATTR_EXIT_INSTR_OFFSETS
	.align		4
        /*005c*/ 	.byte	0x04, 0x1c
        /*005e*/ 	.short	(.L_17 - .L_16)


	//   ....[0]....
.L_16:
        /*0060*/ 	.word	0x000000c0


	//   ....[1]....
        /*0064*/ 	.word	0x00000170


	//----- nvinfo : EIATTR_CBANK_PARAM_SIZE
	.align		4
.L_17:
        /*0068*/ 	.byte	0x03, 0x19
        /*006a*/ 	.short	0x0018


	//----- nvinfo : EIATTR_PARAM_CBANK
	.align		4
        /*006c*/ 	.byte	0x04, 0x0a
        /*006e*/ 	.short	(.L_19 - .L_18)
	.align		4
.L_18:
        /*0070*/ 	.word	index@(.nv.constant0._Z11d_transposePiS_ii)
        /*0074*/ 	.short	0x0380
        /*0076*/ 	.short	0x0018


	//----- nvinfo : EIATTR_SW_WAR
	.align		4
.L_19:
        /*0078*/ 	.byte	0x04, 0x36
        /*007a*/ 	.short	(.L_21 - .L_20)
.L_20:
        /*007c*/ 	.word	0x00000008
.L_21:


//--------------------- .nv.callgraph             --------------------------
	.section	.nv.callgraph,"",@"SHT_CUDA_CALLGRAPH"
	.align	4
	.sectionentsize	8
	.align		4
        /*0000*/ 	.word	0x00000000
	.align		4
        /*0004*/ 	.word	0xffffffff
	.align		4
        /*0008*/ 	.word	0x00000000
	.align		4
        /*000c*/ 	.word	0xfffffffe
	.align		4
        /*0010*/ 	.word	0x00000000
	.align		4
        /*0014*/ 	.word	0xfffffffd
	.align		4
        /*0018*/ 	.word	0x00000000
	.align		4
        /*001c*/ 	.word	0xfffffffc


//--------------------- .text._Z11d_transposePiS_ii --------------------------
	.section	.text._Z11d_transposePiS_ii,"ax",@progbits
	.align	128
        .global         _Z11d_transposePiS_ii
        .type           _Z11d_transposePiS_ii,@function
        .size           _Z11d_transposePiS_ii,(.L_x_1 - _Z11d_transposePiS_ii)
        .other          _Z11d_transposePiS_ii,@"STO_CUDA_ENTRY STV_DEFAULT"
_Z11d_transposePiS_ii:
.text._Z11d_transposePiS_ii:
[----:B------:R-:W-:Y:S01]  /*0000*/  LDC R1, c[0x0][0x37c] ;  /* 0x0000df00ff017b82 */ /* 0x000fe20000000800 */
[----:B------:R-:W0:Y:S01]  /*0010*/  S2R R0, SR_TID.X ;  /* 0x0000000000007919 */ /* 0x000e220000002100 */
[----:B------:R-:W0:Y:S01]  /*0020*/  LDCU UR4, c[0x0][0x360] ;  /* 0x00006c00ff0477ac */ /* 0x000e220008000800 */
[----:B------:R-:W0:Y:S01]  /*0030*/  S2R R3, SR_CTAID.X ;  /* 0x0000000000037919 */ /* 0x000e220000002500 */
[----:B------:R-:W1:Y:S01]  /*0040*/  LDCU UR5, c[0x0][0x364] ;  /* 0x00006c80ff0577ac */ /* 0x000e620008000800 */
[----:B------:R-:W1:Y:S01]  /*0050*/  S2R R7, SR_TID.Y ;  /* 0x0000000000077919 */ /* 0x000e620000002200 */
[----:B------:R-:W2:Y:S01]  /*0060*/  LDCU.64 UR6, c[0x0][0x390] ;  /* 0x00007200ff0677ac */ /* 0x000ea20008000a00 */
[----:B------:R-:W1:Y:S01]  /*0070*/  S2R R2, SR_CTAID.Y ;  /* 0x0000000000027919 */ /* 0x000e620000002600 */
[----:B0-----:R-:W-:-:S05]  /*0080*/  IMAD R0, R3, UR4, R0 ;  /* 0x0000000403007c24 */ /* 0x001fca000f8e0200 */
[----:B--2---:R-:W-:Y:S01]  /*0090*/  ISETP.GE.AND P0, PT, R0, UR7, PT ;  /* 0x0000000700007c0c */ /* 0x004fe2000bf06270 */
[----:B-1----:R-:W-:-:S05]  /*00a0*/  IMAD R7, R2, UR5, R7 ;  /* 0x0000000502077c24 */ /* 0x002fca000f8e0207 */
[----:B------:R-:W-:-:S13]  /*00b0*/  ISETP.GE.OR P0, PT, R7, UR6, P0 ;  /* 0x0000000607007c0c */ /* 0x000fda0008706670 */
[----:B------:R-:W-:Y:S05]  /*00c0*/  @P0 EXIT ;  /* 0x000000000000094d */ /* 0x000fea0003800000 */
[----:B------:R-:W0:Y:S01]  /*00d0*/  LDC.64 R2, c[0x0][0x380] ;  /* 0x0000e000ff027b82 */ /* 0x000e220000000a00 */
[----:B------:R-:W1:Y:S01]  /*00e0*/  LDCU.64 UR4, c[0x0][0x358] ;  /* 0x00006b00ff0477ac */ /* 0x000e620008000a00 */
[----:B------:R-:W-:-:S04]  /*00f0*/  IMAD R5, R0, UR6, R7 ;  /* 0x0000000600057c24 */ /* 0x000fc8000f8e0207 */
[----:B0-----:R-:W-:Y:S02]  /*0100*/  IMAD.WIDE R2, R5, 0x4, R2 ;  /* 0x0000000405027825 */ /* 0x001fe400078e0202 */
[----:B------:R-:W0:Y:S04]  /*0110*/  LDC.64 R4, c[0x0][0x388] ;  /* 0x0000e200ff047b82 */ /* 0x000e280000000a00 */
[----:B-1----:R-:W2:Y:S01]  /*0120*/  LDG.E R3, desc[UR4][R2.64] ;  /* 0x0000000402037981 */ /* 0x002ea2000c1e1900 */
[----:B------:R-:W-:-:S04]  /*0130*/  IMAD R7, R7, UR7, R0 ;  /* 0x0000000707077c24 */ /* 0x000fc8000f8e0200 */
[----:B0-----:R-:W-:-:S05]  /*0140*/  IMAD.WIDE R4, R7, 0x4, R4 ;  /* 0x0000000407047825 */ /* 0x001fca00078e0204 */
[----:B--2---:R-:W-:Y:S01]  /*0150*/  STG.E desc[UR4][R4.64], R3 ;  /* 0x0000000304007986 */ /* 0x004fe2000c101904 */
[----:B------:R-:W-:Y:S06]  /*0160*/  BAR.SYNC.DEFER_BLOCKING 0x0 ;  /* 0x0000000000007b1d */ /* 0x000fec0000010000 */
[----:B------:R-:W-:Y:S05]  /*0170*/  EXIT ;  /* 0x000000000000794d */ /* 0x000fea0003800000 */
.L_x_0:
[----:B------:R-:W-:-:S00]  /*0180*/  BRA `(.L_x_0) ;  /* 0xfffffffc00fc7947 */ /* 0x000fc0000383ffff */
[----:B------:R-:W-:-:S00]  /*0190*/  NOP ;  /* 0x0000000000007918 */ /* 0x000fc00000000000 */
        /* <DEDUP_REMOVED lines=14> */
.L_x_1:


//--------------------- .nv.shared.reserved.0     --------------------------
	.section	.nv.shared.reserved.0,"aw",@nobits
	.weak		__nv_reservedSMEM_offset_0_alias
	.size		__nv_reservedSMEM_offset_0_alias, 0, 64
	.other		__nv_reservedSMEM_offset_0_alias,@"STO_CUDA_RESERVED_SHARED STV_DEFAULT"
__nv_reservedSMEM_offset_0_alias:
	.zero		0
	.zero		64


//--------------------- .nv.constant0._Z11d_transposePiS_ii --------------------------
	.section	.nv.constant0._Z11d_transposePiS_ii,"a",@progbits
	.sectionflags	@""
	.align	4
.nv.constant0._Z11d_transposePiS_ii:
	.zero		920


//--------------------- SYMBOLS --------------------------

	.type		.nv.reservedSmem.offset0,@object
	.size		.nv.reservedSmem.offset0,0x4
